//
// Generated by NVIDIA NVVM Compiler
//
// Compiler Build ID: CL-36424714
// Cuda compilation tools, release 13.0, V13.0.88
// Based on NVVM 20.0.0
//

.version 9.0
.target sm_100
.address_size 64

	// .globl	_Z23adaptiveThresholdKernelPKhPhiiii
// _ZZ23adaptiveThresholdKernelPKhPhiiiiE4tile has been demoted

.visible .entry _Z23adaptiveThresholdKernelPKhPhiiii(
	.param .u64 .ptr .align 1 _Z23adaptiveThresholdKernelPKhPhiiii_param_0,
	.param .u64 .ptr .align 1 _Z23adaptiveThresholdKernelPKhPhiiii_param_1,
	.param .u32 _Z23adaptiveThresholdKernelPKhPhiiii_param_2,
	.param .u32 _Z23adaptiveThresholdKernelPKhPhiiii_param_3,
	.param .u32 _Z23adaptiveThresholdKernelPKhPhiiii_param_4,
	.param .u32 _Z23adaptiveThresholdKernelPKhPhiiii_param_5
)
{
	.reg .pred 	%p<34>;
	.reg .b16 	%rs<39>;
	.reg .b32 	%r<55>;
	.reg .b64 	%rd<24>;
	// demoted variable
	.shared .align 1 .b8 _ZZ23adaptiveThresholdKernelPKhPhiiiiE4tile[324];
	ld.param.u64 	%rd7, [_Z23adaptiveThresholdKernelPKhPhiiii_param_0];
	ld.param.u64 	%rd6, [_Z23adaptiveThresholdKernelPKhPhiiii_param_1];
	ld.param.u32 	%r12, [_Z23adaptiveThresholdKernelPKhPhiiii_param_2];
	ld.param.u32 	%r15, [_Z23adaptiveThresholdKernelPKhPhiiii_param_3];
	ld.param.u32 	%r14, [_Z23adaptiveThresholdKernelPKhPhiiii_param_5];
	cvta.to.global.u64 	%rd1, %rd7;
	mov.u32 	%r1, %tid.x;
	mov.u32 	%r2, %tid.y;
	mov.u32 	%r16, %ctaid.x;
	mov.u32 	%r17, %ntid.x;
	mad.lo.s32 	%r3, %r16, %r17, %r1;
	mov.u32 	%r18, %ctaid.y;
	mov.u32 	%r19, %ntid.y;
	mad.lo.s32 	%r20, %r18, %r19, %r2;
	setp.lt.s32 	%p2, %r3, %r12;
	setp.lt.s32 	%p3, %r20, %r15;
	and.pred  	%p1, %p2, %p3;
	mov.u32 	%r21, _ZZ23adaptiveThresholdKernelPKhPhiiiiE4tile;
	mad.lo.s32 	%r5, %r2, 18, %r21;
	add.s32 	%r22, %r1, %r5;
	add.s32 	%r6, %r22, 18;
	not.pred 	%p4, %p1;
	@%p4 bra 	$L__BB0_2;
	mad.lo.s32 	%r23, %r12, %r20, %r3;
	cvt.s64.s32 	%rd8, %r23;
	add.s64 	%rd9, %rd1, %rd8;
	ld.global.u8 	%rs18, [%rd9];
	st.shared.u8 	[%r6+1], %rs18;
	bra.uni 	$L__BB0_3;
$L__BB0_2:
	mov.b16 	%rs17, 0;
	st.shared.u8 	[%r6+1], %rs17;
$L__BB0_3:
	setp.ne.s32 	%p5, %r1, 0;
	@%p5 bra 	$L__BB0_9;
	setp.ge.s32 	%p6, %r20, %r15;
	setp.lt.s32 	%p7, %r3, 1;
	mul.lo.s32 	%r24, %r12, %r20;
	cvt.s64.s32 	%rd10, %r24;
	cvt.s64.s32 	%rd11, %r3;
	add.s64 	%rd12, %rd11, %rd10;
	add.s64 	%rd2, %rd1, %rd12;
	mov.b16 	%rs31, 0;
	or.pred  	%p8, %p7, %p6;
	@%p8 bra 	$L__BB0_6;
	ld.global.u8 	%rs31, [%rd2+-1];
$L__BB0_6:
	setp.ge.s32 	%p9, %r20, %r15;
	st.shared.u8 	[%r5+18], %rs31;
	add.s32 	%r25, %r3, 16;
	setp.ge.s32 	%p10, %r25, %r12;
	mov.b16 	%rs32, 0;
	or.pred  	%p11, %p10, %p9;
	@%p11 bra 	$L__BB0_8;
	ld.global.u8 	%rs32, [%rd2+16];
$L__BB0_8:
	st.shared.u8 	[%r5+20], %rs32;
$L__BB0_9:
	setp.ne.s32 	%p12, %r2, 0;
	@%p12 bra 	$L__BB0_15;
	setp.ge.s32 	%p13, %r3, %r12;
	setp.eq.s32 	%p14, %r20, 0;
	mov.b16 	%rs33, 0;
	or.pred  	%p15, %p14, %p13;
	@%p15 bra 	$L__BB0_12;
	add.s32 	%r26, %r20, -1;
	mad.lo.s32 	%r27, %r12, %r26, %r3;
	cvt.s64.s32 	%rd13, %r27;
	add.s64 	%rd14, %rd1, %rd13;
	ld.global.u8 	%rs33, [%rd14];
$L__BB0_12:
	setp.ge.s32 	%p16, %r3, %r12;
	add.s32 	%r7, %r21, %r1;
	st.shared.u8 	[%r7+1], %rs33;
	add.s32 	%r8, %r20, 16;
	setp.ge.s32 	%p17, %r8, %r15;
	mov.b16 	%rs34, 0;
	or.pred  	%p18, %p16, %p17;
	@%p18 bra 	$L__BB0_14;
	mad.lo.s32 	%r29, %r12, %r8, %r3;
	cvt.s64.s32 	%rd15, %r29;
	add.s64 	%rd16, %rd1, %rd15;
	ld.global.u8 	%rs34, [%rd16];
$L__BB0_14:
	st.shared.u8 	[%r7+37], %rs34;
$L__BB0_15:
	or.b32  	%r30, %r1, %r2;
	setp.ne.s32 	%p19, %r30, 0;
	@%p19 bra 	$L__BB0_25;
	add.s32 	%r31, %r20, -1;
	setp.lt.s32 	%p20, %r3, 1;
	setp.eq.s32 	%p21, %r20, 0;
	mul.lo.s32 	%r32, %r12, %r31;
	cvt.s64.s32 	%rd17, %r32;
	cvt.s64.s32 	%rd3, %r3;
	add.s64 	%rd18, %rd3, %rd17;
	add.s64 	%rd4, %rd1, %rd18;
	mov.b16 	%rs35, 0;
	or.pred  	%p22, %p20, %p21;
	@%p22 bra 	$L__BB0_18;
	ld.global.u8 	%rs35, [%rd4+-1];
$L__BB0_18:
	setp.eq.s32 	%p23, %r20, 0;
	add.s32 	%r9, %r5, %r1;
	st.shared.u8 	[%r9], %rs35;
	add.s32 	%r10, %r3, 16;
	setp.ge.s32 	%p24, %r10, %r12;
	mov.b16 	%rs36, 0;
	or.pred  	%p25, %p24, %p23;
	@%p25 bra 	$L__BB0_20;
	ld.global.u8 	%rs36, [%rd4+16];
$L__BB0_20:
	st.shared.u8 	[%r9+2], %rs36;
	add.s32 	%r11, %r20, 16;
	setp.lt.s32 	%p26, %r3, -16;
	setp.ge.s32 	%p27, %r11, %r15;
	mul.lo.s32 	%r33, %r12, %r11;
	cvt.s64.s32 	%rd19, %r33;
	add.s64 	%rd20, %rd19, %rd3;
	add.s64 	%rd5, %rd1, %rd20;
	mov.b16 	%rs37, 0;
	or.pred  	%p28, %p26, %p27;
	@%p28 bra 	$L__BB0_22;
	ld.global.u8 	%rs37, [%rd5+16];
$L__BB0_22:
	setp.ge.s32 	%p29, %r11, %r15;
	setp.ge.s32 	%p30, %r10, %r12;
	st.shared.u8 	[%r9+36], %rs37;
	mov.b16 	%rs38, 0;
	or.pred  	%p31, %p30, %p29;
	@%p31 bra 	$L__BB0_24;
	ld.global.u8 	%rs38, [%rd5+16];
$L__BB0_24:
	st.shared.u8 	[%r9+38], %rs38;
$L__BB0_25:
	bar.sync 	0;
	@%p4 bra 	$L__BB0_27;
	add.s32 	%r34, %r5, %r1;
	ld.shared.u8 	%r35, [%r34];
	ld.shared.u8 	%r36, [%r34+1];
	add.s32 	%r37, %r35, %r36;
	ld.shared.u8 	%r38, [%r34+2];
	add.s32 	%r39, %r37, %r38;
	ld.shared.u8 	%r40, [%r34+18];
	add.s32 	%r41, %r39, %r40;
	ld.shared.u8 	%r42, [%r34+19];
	add.s32 	%r43, %r41, %r42;
	ld.shared.u8 	%r44, [%r34+20];
	add.s32 	%r45, %r43, %r44;
	ld.shared.u8 	%r46, [%r34+36];
	add.s32 	%r47, %r45, %r46;
	ld.shared.u8 	%r48, [%r34+37];
	add.s32 	%r49, %r47, %r48;
	ld.shared.u8 	%r50, [%r34+38];
	add.s32 	%r51, %r49, %r50;
	cvt.u16.u32 	%rs27, %r51;
	mul.hi.u16 	%rs28, %rs27, -7281;
	shr.u16 	%rs29, %rs28, 3;
	cvt.u32.u16 	%r52, %rs29;
	sub.s32 	%r53, %r52, %r14;
	setp.lt.s32 	%p33, %r53, %r42;
	selp.s16 	%rs30, -1, 0, %p33;
	mad.lo.s32 	%r54, %r12, %r20, %r3;
	cvt.s64.s32 	%rd21, %r54;
	cvta.to.global.u64 	%rd22, %rd6;
	add.s64 	%rd23, %rd22, %rd21;
	st.global.u8 	[%rd23], %rs30;
$L__BB0_27:
	ret;

}


// ===== COMPILED SASS (sm_100) =====

	.target	sm_100

	.elftype	@"ET_EXEC"


//--------------------- .note.nv.tkinfo           --------------------------
	.section	.note.nv.tkinfo,"",@"SHT_NOTE"
	.sectionflags	@"SHF_NOTE_NV_TKINFO"
	.tkinfo
        /*0018*/ 	.word	0x00000002
        /*0030*/ 	.string	""
        /*0030*/ 	.string	"ptxas"
        /*0030*/ 	.string	"Cuda compilation tools, release 13.0, V13.0.88"
        /*0030*/ 	.string	"Build cuda_13.0.r13.0/compiler.36424714_0"
        /*0030*/ 	.string	"-arch sm_100 -m 64 "



//--------------------- .note.nv.cuinfo           --------------------------
	.section	.note.nv.cuinfo,"",@"SHT_NOTE"
	.sectionflags	@"SHF_NOTE_NV_CUINFO"
        /*0018*/ 	.short	0x0002
        /*001a*/ 	.short	0x0064
        /*001c*/ 	.short	0x0082
	.zero		2


//--------------------- .nv.info                  --------------------------
	.section	.nv.info,"",@"SHT_CUDA_INFO"
	.align	4


	//----- nvinfo : EIATTR_REGCOUNT
	.align		4
        /*0000*/ 	.byte	0x04, 0x2f
        /*0002*/ 	.short	(.L_1 - .L_0)
	.align		4
.L_0:
        /*0004*/ 	.word	index@(_Z23adaptiveThresholdKernelPKhPhiiii)
        /*0008*/ 	.word	0x00000012


	//----- nvinfo : EIATTR_FRAME_SIZE
	.align		4
.L_1:
        /*000c*/ 	.byte	0x04, 0x11
        /*000e*/ 	.short	(.L_3 - .L_2)
	.align		4
.L_2:
        /*0010*/ 	.word	index@(_Z23adaptiveThresholdKernelPKhPhiiii)
        /*0014*/ 	.word	0x00000000


	//----- nvinfo : EIATTR_MIN_STACK_SIZE
	.align		4
.L_3:
        /*0018*/ 	.byte	0x04, 0x12
        /*001a*/ 	.short	(.L_5 - .L_4)
	.align		4
.L_4:
        /*001c*/ 	.word	index@(_Z23adaptiveThresholdKernelPKhPhiiii)
        /*0020*/ 	.word	0x00000000
.L_5:


//--------------------- .nv.compat                --------------------------
	.section	.nv.compat,"",@"SHT_CUDA_COMPAT_INFO"
	.align	4
        /*0000*/ 	.byte	0x02, 0x09, 0x00, 0x00, 0x02, 0x02, 0x01, 0x00, 0x02, 0x05, 0x05, 0x00, 0x03, 0x07, 0x01, 0x01
        /*0010*/ 	.byte	0x02, 0x03, 0x00, 0x00, 0x02, 0x06, 0x01, 0x00, 0x04, 0x0b, 0x08, 0x00, 0x09, 0x00, 0x00, 0x00
        /*0020*/ 	.byte	0x00, 0x00, 0x00, 0x00


//--------------------- .nv.info._Z23adaptiveThresholdKernelPKhPhiiii --------------------------
	.section	.nv.info._Z23adaptiveThresholdKernelPKhPhiiii,"",@"SHT_CUDA_INFO"
	.sectionflags	@""
	.align	4


	//----- nvinfo : EIATTR_CUDA_API_VERSION
	.align		4
        /*0000*/ 	.byte	0x04, 0x37
        /*0002*/ 	.short	(.L_7 - .L_6)
.L_6:
        /*0004*/ 	.word	0x00000082


	//----- nvinfo : EIATTR_KPARAM_INFO
	.align		4
.L_7:
        /*0008*/ 	.byte	0x04, 0x17
        /*000a*/ 	.short	(.L_9 - .L_8)
.L_8:
        /*000c*/ 	.word	0x00000000
        /*0010*/ 	.short	0x0005
        /*0012*/ 	.short	0x001c
        /*0014*/ 	.byte	0x00, 0xf0, 0x11, 0x00


	//----- nvinfo : EIATTR_KPARAM_INFO
	.align		4
.L_9:
        /*0018*/ 	.byte	0x04, 0x17
        /*001a*/ 	.short	(.L_11 - .L_10)
.L_10:
        /*001c*/ 	.word	0x00000000
        /*0020*/ 	.short	0x0004
        /*0022*/ 	.short	0x0018
        /*0024*/ 	.byte	0x00, 0xf0, 0x11, 0x00


	//----- nvinfo : EIATTR_KPARAM_INFO
	.align		4
.L_11:
        /*0028*/ 	.byte	0x04, 0x17
        /*002a*/ 	.short	(.L_13 - .L_12)
.L_12:
        /*002c*/ 	.word	0x00000000
        /*0030*/ 	.short	0x0003
        /*0032*/ 	.short	0x0014
        /*0034*/ 	.byte	0x00, 0xf0, 0x11, 0x00


	//----- nvinfo : EIATTR_KPARAM_INFO
	.align		4
.L_13:
        /*0038*/ 	.byte	0x04, 0x17
        /*003a*/ 	.short	(.L_15 - .L_14)
.L_14:
        /*003c*/ 	.word	0x00000000
        /*0040*/ 	.short	0x0002
        /*0042*/ 	.short	0x0010
        /*0044*/ 	.byte	0x00, 0xf0, 0x11, 0x00


	//----- nvinfo : EIATTR_KPARAM_INFO
	.align		4
.L_15:
        /*0048*/ 	.byte	0x04, 0x17
        /*004a*/ 	.short	(.L_17 - .L_16)
.L_16:
        /*004c*/ 	.word	0x00000000
        /*0050*/ 	.short	0x0001
        /*0052*/ 	.short	0x0008
        /*0054*/ 	.byte	0x00, 0xf5, 0x21, 0x00


	//----- nvinfo : EIATTR_KPARAM_INFO
	.align		4
.L_17:
        /*0058*/ 	.byte	0x04, 0x17
        /*005a*/ 	.short	(.L_19 - .L_18)
.L_18:
        /*005c*/ 	.word	0x00000000
        /*0060*/ 	.short	0x0000
        /*0062*/ 	.short	0x0000
        /*0064*/ 	.byte	0x00, 0xf5, 0x21, 0x00


	//----- nvinfo : EIATTR_SPARSE_MMA_MASK
	.align		4
.L_19:
        /*0068*/ 	.byte	0x03, 0x50
        /*006a*/ 	.short	0x0000


	//----- nvinfo : EIATTR_MAXREG_COUNT
	.align		4
        /*006c*/ 	.byte	0x03, 0x1b
        /*006e*/ 	.short	0x00ff


	//----- nvinfo : EIATTR_NUM_BARRIERS
	.align		4
        /*0070*/ 	.byte	0x02, 0x4c
        /*0072*/ 	.byte	0x01
	.zero		1


	//----- nvinfo : EIATTR_MERCURY_ISA_VERSION
	.align		4
        /*0074*/ 	.byte	0x03, 0x5f
        /*0076*/ 	.short	0x0101


	//----- nvinfo : EIATTR_VRC_CTA_INIT_COUNT
	.align		4
        /*0078*/ 	.byte	0x02, 0x4a
	.zero		1
	.zero		1


	//----- nvinfo : EIATTR_EXIT_INSTR_OFFSETS
	.align		4
        /*007c*/ 	.byte	0x04, 0x1c
        /*007e*/ 	.short	(.L_21 - .L_20)


	//   ....[0]....
.L_20:
        /*0080*/ 	.word	0x000006a0


	//   ....[1]....
        /*0084*/ 	.word	0x00000820


	//----- nvinfo : EIATTR_CRS_STACK_SIZE
	.align		4
.L_21:
        /*0088*/ 	.byte	0x04, 0x1e
        /*008a*/ 	.short	(.L_23 - .L_22)
.L_22:
        /*008c*/ 	.word	0x00000000


	//----- nvinfo : EIATTR_CBANK_PARAM_SIZE
	.align		4
.L_23:
        /*0090*/ 	.byte	0x03, 0x19
        /*0092*/ 	.short	0x0020


	//----- nvinfo : EIATTR_PARAM_CBANK
	.align		4
        /*0094*/ 	.byte	0x04, 0x0a
        /*0096*/ 	.short	(.L_25 - .L_24)
	.align		4
.L_24:
        /*0098*/ 	.word	index@(.nv.constant0._Z23adaptiveThresholdKernelPKhPhiiii)
        /*009c*/ 	.short	0x0380
        /*009e*/ 	.short	0x0020


	//----- nvinfo : EIATTR_SW_WAR
	.align		4
.L_25:
        /*00a0*/ 	.byte	0x04, 0x36
        /*00a2*/ 	.short	(.L_27 - .L_26)
.L_26:
        /*00a4*/ 	.word	0x00000008
.L_27:


//--------------------- .nv.callgraph             --------------------------
	.section	.nv.callgraph,"",@"SHT_CUDA_CALLGRAPH"
	.align	4
	.sectionentsize	8
	.align		4
        /*0000*/ 	.word	0x00000000
	.align		4
        /*0004*/ 	.word	0xffffffff
	.align		4
        /*0008*/ 	.word	0x00000000
	.align		4
        /*000c*/ 	.word	0xfffffffe
	.align		4
        /*0010*/ 	.word	0x00000000
	.align		4
        /*0014*/ 	.word	0xfffffffd
	.align		4
        /*0018*/ 	.word	0x00000000
	.align		4
        /*001c*/ 	.word	0xfffffffc


//--------------------- .text._Z23adaptiveThresholdKernelPKhPhiiii --------------------------
	.section	.text._Z23adaptiveThresholdKernelPKhPhiiii,"ax",@progbits
	.align	128
        .global         _Z23adaptiveThresholdKernelPKhPhiiii
        .type           _Z23adaptiveThresholdKernelPKhPhiiii,@function
        .size           _Z23adaptiveThresholdKernelPKhPhiiii,(.L_x_7 - _Z23adaptiveThresholdKernelPKhPhiiii)
        .other          _Z23adaptiveThresholdKernelPKhPhiiii,@"STO_CUDA_ENTRY STV_DEFAULT"
_Z23adaptiveThresholdKernelPKhPhiiii:
.text._Z23adaptiveThresholdKernelPKhPhiiii:
[----:B------:R-:W-:Y:S01]  /*0000*/  LDC R1, c[0x0][0x37c] ;  /* 0x0000df00ff017b82 */ /* 0x000fe20000000800 */
[----:B------:R-:W0:Y:S07]  /*0010*/  S2R R9, SR_TID.Y ;  /* 0x0000000000097919 */ /* 0x000e2e0000002200 */
[----:B------:R-:W1:Y:S01]  /*0020*/  LDC R3, c[0x0][0x360] ;  /* 0x0000d800ff037b82 */ /* 0x000e620000000800 */
[----:B------:R-:W2:Y:S01]  /*0030*/  LDCU.64 UR8, c[0x0][0x390] ;  /* 0x00007200ff0877ac */ /* 0x000ea20008000a00 */
[----:B------:R-:W1:Y:S01]  /*0040*/  S2R R4, SR_TID.X ;  /* 0x0000000000047919 */ /* 0x000e620000002100 */
[----:B------:R-:W3:Y:S05]  /*0050*/  LDCU.64 UR6, c[0x0][0x358] ;  /* 0x00006b00ff0677ac */ /* 0x000eea0008000a00 */
[----:B------:R-:W0:Y:S08]  /*0060*/  S2UR UR5, SR_CTAID.Y ;  /* 0x00000000000579c3 */ /* 0x000e300000002600 */
[----:B------:R-:W0:Y:S08]  /*0070*/  LDC R0, c[0x0][0x364] ;  /* 0x0000d900ff007b82 */ /* 0x000e300000000800 */
[----:B------:R-:W1:Y:S01]  /*0080*/  S2UR UR4, SR_CTAID.X ;  /* 0x00000000000479c3 */ /* 0x000e620000002500 */
[----:B0-----:R-:W-:-:S05]  /*0090*/  IMAD R0, R0, UR5, R9 ;  /* 0x0000000500007c24 */ /* 0x001fca000f8e0209 */
[----:B--2---:R-:W-:Y:S01]  /*00a0*/  ISETP.GE.AND P0, PT, R0, UR9, PT ;  /* 0x0000000900007c0c */ /* 0x004fe2000bf06270 */
[----:B-1----:R-:W-:-:S05]  /*00b0*/  IMAD R3, R3, UR4, R4 ;  /* 0x0000000403037c24 */ /* 0x002fca000f8e0204 */
[----:B------:R-:W-:-:S13]  /*00c0*/  ISETP.LT.AND P0, PT, R3, UR8, !P0 ;  /* 0x0000000803007c0c */ /* 0x000fda000c701270 */
[----:B------:R-:W0:Y:S01]  /*00d0*/  @P0 LDC.64 R6, c[0x0][0x380] ;  /* 0x0000e000ff060b82 */ /* 0x000e220000000a00 */
[----:B------:R-:W-:-:S05]  /*00e0*/  @P0 IMAD R2, R0, UR8, R3 ;  /* 0x0000000800020c24 */ /* 0x000fca000f8e0203 */
[----:B0-----:R-:W-:-:S04]  /*00f0*/  @P0 IADD3 R6, P1, PT, R2, R6, RZ ;  /* 0x0000000602060210 */ /* 0x001fc80007f3e0ff */
[----:B------:R-:W-:-:S06]  /*0100*/  @P0 LEA.HI.X.SX32 R7, R2, R7, 0x1, P1 ;  /* 0x0000000702070211 */ /* 0x000fcc00008f0eff */
[----:B---3--:R-:W2:Y:S01]  /*0110*/  @P0 LDG.E.U8 R7, desc[UR6][R6.64] ;  /* 0x0000000606070981 */ /* 0x008ea2000c1e1100 */
[----:B------:R-:W0:Y:S01]  /*0120*/  S2UR UR5, SR_CgaCtaId ;  /* 0x00000000000579c3 */ /* 0x000e220000008800 */
[----:B------:R-:W-:Y:S01]  /*0130*/  UMOV UR4, 0x400 ;  /* 0x0000040000047882 */ /* 0x000fe20000000000 */
[C---:B------:R-:W-:Y:S01]  /*0140*/  ISETP.NE.AND P1, PT, R4.reuse, RZ, PT ;  /* 0x000000ff0400720c */ /* 0x040fe20003f25270 */
[----:B------:R-:W-:Y:S01]  /*0150*/  BSSY.RECONVERGENT B0, `(.L_x_0) ;  /* 0x000001a000007945 */ /* 0x000fe20003800200 */
[----:B------:R-:W-:Y:S02]  /*0160*/  ISETP.NE.AND P2, PT, R9, RZ, PT ;  /* 0x000000ff0900720c */ /* 0x000fe40003f45270 */
[----:B------:R-:W-:Y:S01]  /*0170*/  LOP3.LUT P3, RZ, R4, R9, RZ, 0xfc, !PT ;  /* 0x0000000904ff7212 */ /* 0x000fe2000786fcff */
[----:B0-----:R-:W-:-:S06]  /*0180*/  ULEA UR4, UR5, UR4, 0x18 ;  /* 0x0000000405047291 */ /* 0x001fcc000f8ec0ff */
[----:B------:R-:W-:-:S04]  /*0190*/  IMAD.U32 R2, RZ, RZ, UR4 ;  /* 0x00000004ff027e24 */ /* 0x000fc8000f8e00ff */
[----:B------:R-:W-:-:S04]  /*01a0*/  IMAD R5, R9, 0x12, R2 ;  /* 0x0000001209057824 */ /* 0x000fc800078e0202 */
[----:B------:R-:W-:-:S05]  /*01b0*/  IMAD.IADD R2, R5, 0x1, R4 ;  /* 0x0000000105027824 */ /* 0x000fca00078e0204 */
[----:B--2---:R0:W-:Y:S04]  /*01c0*/  @P0 STS.U8 [R2+0x13], R7 ;  /* 0x0000130702000388 */ /* 0x0041e80000000000 */
[----:B------:R0:W-:Y:S01]  /*01d0*/  @!P0 STS.U8 [R2+0x13], RZ ;  /* 0x000013ff02008388 */ /* 0x0001e20000000000 */
[----:B------:R-:W-:Y:S05]  /*01e0*/  @P1 BRA `(.L_x_1) ;  /* 0x0000000000401947 */ /* 0x000fea0003800000 */
[----:B------:R-:W1:Y:S01]  /*01f0*/  LDCU.64 UR10, c[0x0][0x380] ;  /* 0x00007000ff0a77ac */ /* 0x000e620008000a00 */
[----:B0-----:R-:W-:Y:S01]  /*0200*/  VIADD R7, R3, 0x10 ;  /* 0x0000001003077836 */ /* 0x001fe20000000000 */
[C---:B------:R-:W-:Y:S01]  /*0210*/  ISETP.GE.AND P1, PT, R0.reuse, UR9, PT ;  /* 0x0000000900007c0c */ /* 0x040fe2000bf26270 */
[----:B------:R-:W-:Y:S01]  /*0220*/  IMAD R6, R0, UR8, RZ ;  /* 0x0000000800067c24 */ /* 0x000fe2000f8e02ff */
[----:B------:R-:W-:Y:S02]  /*0230*/  SHF.R.S32.HI R8, RZ, 0x1f, R3 ;  /* 0x0000001fff087819 */ /* 0x000fe40000011403 */
[----:B------:R-:W-:Y:S02]  /*0240*/  ISETP.GE.OR P4, PT, R7, UR8, P1 ;  /* 0x0000000807007c0c */ /* 0x000fe40008f86670 */
[----:B------:R-:W-:Y:S02]  /*0250*/  ISETP.LT.OR P1, PT, R3, 0x1, P1 ;  /* 0x000000010300780c */ /* 0x000fe40000f21670 */
[----:B------:R-:W-:-:S02]  /*0260*/  SHF.R.S32.HI R7, RZ, 0x1f, R6 ;  /* 0x0000001fff077819 */ /* 0x000fc40000011406 */
[----:B------:R-:W-:Y:S02]  /*0270*/  PRMT R10, RZ, 0x7610, R10 ;  /* 0x00007610ff0a7816 */ /* 0x000fe4000000000a */
[----:B-1----:R-:W-:-:S04]  /*0280*/  IADD3 R6, P5, P6, R3, UR10, R6 ;  /* 0x0000000a03067c10 */ /* 0x002fc8000febe006 */
[----:B------:R-:W-:Y:S02]  /*0290*/  IADD3.X R7, PT, PT, R8, UR11, R7, P5, P6 ;  /* 0x0000000b08077c10 */ /* 0x000fe4000afec407 */
[----:B------:R-:W-:-:S03]  /*02a0*/  PRMT R8, RZ, 0x7610, R8 ;  /* 0x00007610ff087816 */ /* 0x000fc60000000008 */
[----:B------:R-:W2:Y:S04]  /*02b0*/  @!P4 LDG.E.U8 R10, desc[UR6][R6.64+0x10] ;  /* 0x00001006060ac981 */ /* 0x000ea8000c1e1100 */
[----:B------:R-:W3:Y:S04]  /*02c0*/  @!P1 LDG.E.U8 R8, desc[UR6][R6.64+-0x1] ;  /* 0xffffff0606089981 */ /* 0x000ee8000c1e1100 */
[----:B--2---:R1:W-:Y:S04]  /*02d0*/  STS.U8 [R5+0x14], R10 ;  /* 0x0000140a05007388 */ /* 0x0043e80000000000 */
[----:B---3--:R1:W-:Y:S02]  /*02e0*/  STS.U8 [R5+0x12], R8 ;  /* 0x0000120805007388 */ /* 0x0083e40000000000 */
.L_x_1:
[----:B------:R-:W-:Y:S05]  /*02f0*/  BSYNC.RECONVERGENT B0 ;  /* 0x0000000000007941 */ /* 0x000fea0003800200 */
.L_x_0:
[----:B------:R-:W-:Y:S04]  /*0300*/  BSSY.RECONVERGENT B0, `(.L_x_2) ;  /* 0x0000016000007945 */ /* 0x000fe80003800200 */
[----:B------:R-:W-:Y:S05]  /*0310*/  @P2 BRA `(.L_x_3) ;  /* 0x0000000000502947 */ /* 0x000fea0003800000 */
[----:B-1----:R-:W-:Y:S01]  /*0320*/  VIADD R8, R0, 0x10 ;  /* 0x0000001000087836 */ /* 0x002fe20000000000 */
[----:B------:R-:W-:-:S04]  /*0330*/  ISETP.GE.AND P1, PT, R3, UR8, PT ;  /* 0x0000000803007c0c */ /* 0x000fc8000bf26270 */
[----:B------:R-:W-:Y:S02]  /*0340*/  ISETP.GE.AND P2, PT, R8, UR9, PT ;  /* 0x0000000908007c0c */ /* 0x000fe4000bf46270 */
[----:B------:R-:W-:Y:S02]  /*0350*/  ISETP.EQ.OR P1, PT, R0, RZ, P1 ;  /* 0x000000ff0000720c */ /* 0x000fe40000f22670 */
[----:B------:R-:W-:-:S11]  /*0360*/  ISETP.GE.OR P2, PT, R3, UR8, P2 ;  /* 0x0000000803007c0c */ /* 0x000fd60009746670 */
[----:B------:R-:W1:Y:S01]  /*0370*/  @!P1 LDC.64 R10, c[0x0][0x380] ;  /* 0x0000e000ff0a9b82 */ /* 0x000e620000000a00 */
[----:B------:R-:W-:Y:S02]  /*0380*/  @!P1 VIADD R6, R0, 0xffffffff ;  /* 0xffffffff00069836 */ /* 0x000fe40000000000 */
[--C-:B------:R-:W-:Y:S02]  /*0390*/  @!P2 IMAD R9, R8, UR8, R3.reuse ;  /* 0x000000080809ac24 */ /* 0x100fe4000f8e0203 */
[----:B------:R-:W-:-:S03]  /*03a0*/  @!P1 IMAD R5, R6, UR8, R3 ;  /* 0x0000000806059c24 */ /* 0x000fc6000f8e0203 */
[----:B------:R-:W2:Y:S02]  /*03b0*/  @!P2 LDC.64 R12, c[0x0][0x380] ;  /* 0x0000e000ff0cab82 */ /* 0x000ea40000000a00 */
[----:B-1----:R-:W-:-:S04]  /*03c0*/  @!P1 IADD3 R6, P4, PT, R5, R10, RZ ;  /* 0x0000000a05069210 */ /* 0x002fc80007f9e0ff */
[----:B0-----:R-:W-:Y:S02]  /*03d0*/  @!P1 LEA.HI.X.SX32 R7, R5, R11, 0x1, P4 ;  /* 0x0000000b05079211 */ /* 0x001fe400020f0eff */
[----:B------:R-:W-:Y:S02]  /*03e0*/  PRMT R5, RZ, 0x7610, R5 ;  /* 0x00007610ff057816 */ /* 0x000fe40000000005 */
[C---:B--2---:R-:W-:Y:S02]  /*03f0*/  @!P2 IADD3 R8, P5, PT, R9.reuse, R12, RZ ;  /* 0x0000000c0908a210 */ /* 0x044fe40007fbe0ff */
[----:B------:R-:W-:Y:S02]  /*0400*/  PRMT R11, RZ, 0x7610, R11 ;  /* 0x00007610ff0b7816 */ /* 0x000fe4000000000b */
[----:B------:R-:W-:Y:S01]  /*0410*/  @!P2 LEA.HI.X.SX32 R9, R9, R13, 0x1, P5 ;  /* 0x0000000d0909a211 */ /* 0x000fe200028f0eff */
[----:B------:R-:W2:Y:S04]  /*0420*/  @!P1 LDG.E.U8 R5, desc[UR6][R6.64] ;  /* 0x0000000606059981 */ /* 0x000ea8000c1e1100 */
[----:B------:R-:W3:Y:S04]  /*0430*/  @!P2 LDG.E.U8 R11, desc[UR6][R8.64] ;  /* 0x00000006080ba981 */ /* 0x000ee8000c1e1100 */
[----:B--2---:R2:W-:Y:S04]  /*0440*/  STS.U8 [R4+UR4+0x1], R5 ;  /* 0x0000010504007988 */ /* 0x0045e80008000004 */
[----:B---3--:R2:W-:Y:S02]  /*0450*/  STS.U8 [R4+UR4+0x25], R11 ;  /* 0x0000250b04007988 */ /* 0x0085e40008000004 */
.L_x_3:
[----:B------:R-:W-:Y:S05]  /*0460*/  BSYNC.RECONVERGENT B0 ;  /* 0x0000000000007941 */ /* 0x000fea0003800200 */
.L_x_2:
[----:B------:R-:W-:Y:S04]  /*0470*/  BSSY.RECONVERGENT B0, `(.L_x_4) ;  /* 0x0000021000007945 */ /* 0x000fe80003800200 */
[----:B------:R-:W-:Y:S05]  /*0480*/  @P3 BRA `(.L_x_5) ;  /* 0x00000000007c3947 */ /* 0x000fea0003800000 */
[----:B------:R-:W3:Y:S01]  /*0490*/  LDCU.64 UR4, c[0x0][0x380] ;  /* 0x00007000ff0477ac */ /* 0x000ee20008000a00 */
[C---:B--2---:R-:W-:Y:S01]  /*04a0*/  VIADD R4, R0.reuse, 0xffffffff ;  /* 0xffffffff00047836 */ /* 0x044fe20000000000 */
[----:B-1----:R-:W-:Y:S01]  /*04b0*/  SHF.R.S32.HI R8, RZ, 0x1f, R3 ;  /* 0x0000001fff087819 */ /* 0x002fe20000011403 */
[C---:B------:R-:W-:Y:S01]  /*04c0*/  VIADD R6, R0.reuse, 0x10 ;  /* 0x0000001000067836 */ /* 0x040fe20000000000 */
[----:B------:R-:W-:Y:S01]  /*04d0*/  ISETP.NE.AND P1, PT, R0, RZ, PT ;  /* 0x000000ff0000720c */ /* 0x000fe20003f25270 */
[----:B------:R-:W-:Y:S01]  /*04e0*/  IMAD R4, R4, UR8, RZ ;  /* 0x0000000804047c24 */ /* 0x000fe2000f8e02ff */
[----:B------:R-:W-:Y:S01]  /*04f0*/  PRMT R11, RZ, 0x7610, R11 ;  /* 0x00007610ff0b7816 */ /* 0x000fe2000000000b */
[----:B------:R-:W-:Y:S01]  /*0500*/  VIADD R9, R3, 0x10 ;  /* 0x0000001003097836 */ /* 0x000fe20000000000 */
[C---:B------:R-:W-:Y:S01]  /*0510*/  ISETP.GE.AND P2, PT, R6.reuse, UR9, PT ;  /* 0x0000000906007c0c */ /* 0x040fe2000bf46270 */
[----:B------:R-:W-:Y:S01]  /*0520*/  IMAD R6, R6, UR8, RZ ;  /* 0x0000000806067c24 */ /* 0x000fe2000f8e02ff */
[----:B------:R-:W-:-:S02]  /*0530*/  SHF.R.S32.HI R5, RZ, 0x1f, R4 ;  /* 0x0000001fff057819 */ /* 0x000fc40000011404 */
[----:B------:R-:W-:Y:S02]  /*0540*/  ISETP.LT.OR P4, PT, R3, 0x1, !P1 ;  /* 0x000000010300780c */ /* 0x000fe40004f81670 */
[----:B------:R-:W-:Y:S02]  /*0550*/  ISETP.GE.OR P1, PT, R9, UR8, !P1 ;  /* 0x0000000809007c0c */ /* 0x000fe4000cf26670 */
[----:B0-----:R-:W-:Y:S02]  /*0560*/  SHF.R.S32.HI R7, RZ, 0x1f, R6 ;  /* 0x0000001fff077819 */ /* 0x001fe40000011406 */
[----:B---3--:R-:W-:Y:S02]  /*0570*/  IADD3 R4, P3, P5, R3, UR4, R4 ;  /* 0x0000000403047c10 */ /* 0x008fe4000fd7e004 */
[----:B------:R-:W-:Y:S02]  /*0580*/  PRMT R13, RZ, 0x7610, R13 ;  /* 0x00007610ff0d7816 */ /* 0x000fe4000000000d */
[----:B------:R-:W-:-:S02]  /*0590*/  IADD3.X R5, PT, PT, R8, UR5, R5, P3, P5 ;  /* 0x0000000508057c10 */ /* 0x000fc40009fea405 */
[----:B------:R-:W-:Y:S02]  /*05a0*/  ISETP.LT.OR P3, PT, R3, -0x10, P2 ;  /* 0xfffffff00300780c */ /* 0x000fe40001761670 */
[----:B------:R-:W-:Y:S01]  /*05b0*/  ISETP.GE.OR P2, PT, R9, UR8, P2 ;  /* 0x0000000809007c0c */ /* 0x000fe20009746670 */
[----:B------:R-:W2:Y:S01]  /*05c0*/  @!P1 LDG.E.U8 R11, desc[UR6][R4.64+0x10] ;  /* 0x00001006040b9981 */ /* 0x000ea2000c1e1100 */
[----:B------:R-:W-:Y:S02]  /*05d0*/  IADD3 R6, P5, P6, R6, UR4, R3 ;  /* 0x0000000406067c10 */ /* 0x000fe4000febe003 */
[----:B------:R-:W-:Y:S02]  /*05e0*/  PRMT R9, RZ, 0x7610, R9 ;  /* 0x00007610ff097816 */ /* 0x000fe40000000009 */
[----:B------:R-:W-:Y:S02]  /*05f0*/  PRMT R15, RZ, 0x7610, R15 ;  /* 0x00007610ff0f7816 */ /* 0x000fe4000000000f */
[----:B------:R-:W-:-:S02]  /*0600*/  IADD3.X R7, PT, PT, R7, UR5, R8, P5, P6 ;  /* 0x0000000507077c10 */ /* 0x000fc4000afec408 */
[----:B------:R-:W3:Y:S04]  /*0610*/  @!P4 LDG.E.U8 R9, desc[UR6][R4.64+-0x1] ;  /* 0xffffff060409c981 */ /* 0x000ee8000c1e1100 */
[----:B------:R-:W4:Y:S04]  /*0620*/  @!P3 LDG.E.U8 R13, desc[UR6][R6.64+0x10] ;  /* 0x00001006060db981 */ /* 0x000f28000c1e1100 */
[----:B------:R-:W5:Y:S04]  /*0630*/  @!P2 LDG.E.U8 R15, desc[UR6][R6.64+0x10] ;  /* 0x00001006060fa981 */ /* 0x000f68000c1e1100 */
[----:B--2---:R0:W-:Y:S04]  /*0640*/  STS.U8 [R2+0x2], R11 ;  /* 0x0000020b02007388 */ /* 0x0041e80000000000 */
[----:B---3--:R0:W-:Y:S04]  /*0650*/  STS.U8 [R2], R9 ;  /* 0x0000000902007388 */ /* 0x0081e80000000000 */
[----:B----4-:R0:W-:Y:S04]  /*0660*/  STS.U8 [R2+0x24], R13 ;  /* 0x0000240d02007388 */ /* 0x0101e80000000000 */
[----:B-----5:R0:W-:Y:S02]  /*0670*/  STS.U8 [R2+0x26], R15 ;  /* 0x0000260f02007388 */ /* 0x0201e40000000000 */
.L_x_5:
[----:B------:R-:W-:Y:S05]  /*0680*/  BSYNC.RECONVERGENT B0 ;  /* 0x0000000000007941 */ /* 0x000fea0003800200 */
.L_x_4:
[----:B------:R-:W-:Y:S06]  /*0690*/  BAR.SYNC.DEFER_BLOCKING 0x0 ;  /* 0x0000000000007b1d */ /* 0x000fec0000010000 */
[----:B------:R-:W-:Y:S05]  /*06a0*/  @!P0 EXIT ;  /* 0x000000000000894d */ /* 0x000fea0003800000 */
[----:B--2---:R-:W-:Y:S01]  /*06b0*/  LDS.U8 R4, [R2] ;  /* 0x0000000002047984 */ /* 0x004fe20000000000 */
[----:B------:R-:W2:Y:S01]  /*06c0*/  LDCU UR4, c[0x0][0x39c] ;  /* 0x00007380ff0477ac */ /* 0x000ea20008000800 */
[----:B------:R-:W-:Y:S02]  /*06d0*/  IMAD R0, R0, UR8, R3 ;  /* 0x0000000800007c24 */ /* 0x000fe4000f8e0203 */
[----:B-1----:R-:W-:Y:S01]  /*06e0*/  LDS.U8 R5, [R2+0x1] ;  /* 0x0000010002057984 */ /* 0x002fe20000000000 */
[----:B------:R-:W1:Y:S03]  /*06f0*/  LDCU.64 UR10, c[0x0][0x388] ;  /* 0x00007100ff0a77ac */ /* 0x000e660008000a00 */
[----:B------:R-:W3:Y:S04]  /*0700*/  LDS.U8 R6, [R2+0x2] ;  /* 0x0000020002067984 */ /* 0x000ee80000000000 */
[----:B0-----:R-:W-:Y:S04]  /*0710*/  LDS.U8 R7, [R2+0x12] ;  /* 0x0000120002077984 */ /* 0x001fe80000000000 */
[----:B------:R-:W0:Y:S04]  /*0720*/  LDS.U8 R8, [R2+0x13] ;  /* 0x0000130002087984 */ /* 0x000e280000000000 */
[----:B------:R-:W-:Y:S04]  /*0730*/  LDS.U8 R9, [R2+0x14] ;  /* 0x0000140002097984 */ /* 0x000fe80000000000 */
[----:B------:R-:W4:Y:S04]  /*0740*/  LDS.U8 R10, [R2+0x24] ;  /* 0x00002400020a7984 */ /* 0x000f280000000000 */
[----:B------:R-:W-:Y:S04]  /*0750*/  LDS.U8 R11, [R2+0x25] ;  /* 0x00002500020b7984 */ /* 0x000fe80000000000 */
[----:B------:R-:W5:Y:S01]  /*0760*/  LDS.U8 R12, [R2+0x26] ;  /* 0x00002600020c7984 */ /* 0x000f620000000000 */
[----:B---3--:R-:W-:-:S04]  /*0770*/  IADD3 R4, PT, PT, R6, R4, R5 ;  /* 0x0000000406047210 */ /* 0x008fc80007ffe005 */
[----:B0-----:R-:W-:-:S04]  /*0780*/  IADD3 R4, PT, PT, R8, R4, R7 ;  /* 0x0000000408047210 */ /* 0x001fc80007ffe007 */
[----:B----4-:R-:W-:-:S04]  /*0790*/  IADD3 R4, PT, PT, R10, R4, R9 ;  /* 0x000000040a047210 */ /* 0x010fc80007ffe009 */
[----:B-----5:R-:W-:-:S05]  /*07a0*/  IADD3 R4, PT, PT, R12, R4, R11 ;  /* 0x000000040c047210 */ /* 0x020fca0007ffe00b */
[----:B------:R-:W-:-:S05]  /*07b0*/  IMAD R4, R4, 0xe38f, RZ ;  /* 0x0000e38f04047824 */ /* 0x000fca00078e02ff */
[----:B--2---:R-:W-:Y:S02]  /*07c0*/  LEA.HI R3, R4, -UR4, RZ, 0xd ;  /* 0x8000000404037c11 */ /* 0x004fe4000f8f68ff */
[C---:B-1----:R-:W-:Y:S02]  /*07d0*/  IADD3 R4, P1, PT, R0.reuse, UR10, RZ ;  /* 0x0000000a00047c10 */ /* 0x042fe4000ff3e0ff */
[----:B------:R-:W-:Y:S02]  /*07e0*/  ISETP.GE.AND P0, PT, R3, R8, PT ;  /* 0x000000080300720c */ /* 0x000fe40003f06270 */
[----:B------:R-:W-:Y:S02]  /*07f0*/  LEA.HI.X.SX32 R5, R0, UR11, 0x1, P1 ;  /* 0x0000000b00057c11 */ /* 0x000fe400088f0eff */
[----:B------:R-:W-:-:S05]  /*0800*/  SEL R3, RZ, 0xffffffff, P0 ;  /* 0xffffffffff037807 */ /* 0x000fca0000000000 */
[----:B------:R-:W-:Y:S01]  /*0810*/  STG.E.U8 desc[UR6][R4.64], R3 ;  /* 0x0000000304007986 */ /* 0x000fe2000c101106 */
[----:B------:R-:W-:Y:S05]  /*0820*/  EXIT ;  /* 0x000000000000794d */ /* 0x000fea0003800000 */
.L_x_6:
[----:B------:R-:W-:-:S00]  /*0830*/  BRA `(.L_x_6) ;  /* 0xfffffffc00fc7947 */ /* 0x000fc0000383ffff */
[----:B------:R-:W-:-:S00]  /*0840*/  NOP ;  /* 0x0000000000007918 */ /* 0x000fc00000000000 */
        /* <DEDUP_REMOVED lines=11> */
.L_x_7:


//--------------------- .nv.shared._Z23adaptiveThresholdKernelPKhPhiiii --------------------------
	.section	.nv.shared._Z23adaptiveThresholdKernelPKhPhiiii,"aw",@nobits
	.sectionflags	@""
.nv.shared._Z23adaptiveThresholdKernelPKhPhiiii:
	.zero		1348


//--------------------- .nv.shared.reserved.0     --------------------------
	.section	.nv.shared.reserved.0,"aw",@nobits
	.weak		__nv_reservedSMEM_offset_0_alias
	.size		__nv_reservedSMEM_offset_0_alias, 0, 64
	.other		__nv_reservedSMEM_offset_0_alias,@"STO_CUDA_RESERVED_SHARED STV_DEFAULT"
__nv_reservedSMEM_offset_0_alias:
	.zero		0
	.zero		64


//--------------------- .nv.constant0._Z23adaptiveThresholdKernelPKhPhiiii --------------------------
	.section	.nv.constant0._Z23adaptiveThresholdKernelPKhPhiiii,"a",@progbits
	.sectionflags	@""
	.align	4
.nv.constant0._Z23adaptiveThresholdKernelPKhPhiiii:
	.zero		928


//--------------------- SYMBOLS --------------------------

	.type		.nv.reservedSmem.offset0,@object
	.size		.nv.reservedSmem.offset0,0x4
	.type		.nv.reservedSmem.cap,@object
	.size		.nv.reservedSmem.cap,0x4
